//
// Generated by NVIDIA NVVM Compiler
//
// Compiler Build ID: CL-36424714
// Cuda compilation tools, release 13.0, V13.0.88
// Based on NVVM 20.0.0
//

.version 9.0
.target sm_100
.address_size 64

	// .globl	_Z27convolution_2D_basic_kernelPfS_S_iii
.const .align 4 .b8 f[100];

.visible .entry _Z27convolution_2D_basic_kernelPfS_S_iii(
	.param .u64 .ptr .align 1 _Z27convolution_2D_basic_kernelPfS_S_iii_param_0,
	.param .u64 .ptr .align 1 _Z27convolution_2D_basic_kernelPfS_S_iii_param_1,
	.param .u64 .ptr .align 1 _Z27convolution_2D_basic_kernelPfS_S_iii_param_2,
	.param .u32 _Z27convolution_2D_basic_kernelPfS_S_iii_param_3,
	.param .u32 _Z27convolution_2D_basic_kernelPfS_S_iii_param_4,
	.param .u32 _Z27convolution_2D_basic_kernelPfS_S_iii_param_5
)
{
	.reg .pred 	%p<88>;
	.reg .b32 	%r<77>;
	.reg .b32 	%f<90>;
	.reg .b64 	%rd<59>;

	ld.param.u64 	%rd8, [_Z27convolution_2D_basic_kernelPfS_S_iii_param_0];
	ld.param.u64 	%rd9, [_Z27convolution_2D_basic_kernelPfS_S_iii_param_1];
	ld.param.u32 	%r32, [_Z27convolution_2D_basic_kernelPfS_S_iii_param_3];
	ld.param.u32 	%r33, [_Z27convolution_2D_basic_kernelPfS_S_iii_param_4];
	ld.param.u32 	%r34, [_Z27convolution_2D_basic_kernelPfS_S_iii_param_5];
	cvta.to.global.u64 	%rd1, %rd8;
	cvta.to.global.u64 	%rd2, %rd9;
	mov.u32 	%r35, %ctaid.x;
	mov.u32 	%r36, %ntid.x;
	mov.u32 	%r37, %tid.x;
	mad.lo.s32 	%r1, %r35, %r36, %r37;
	mov.u32 	%r38, %ctaid.y;
	mov.u32 	%r39, %ntid.y;
	mov.u32 	%r40, %tid.y;
	mad.lo.s32 	%r2, %r38, %r39, %r40;
	setp.lt.s32 	%p2, %r32, 0;
	mov.f32 	%f71, 0f00000000;
	@%p2 bra 	$L__BB0_40;
	shl.b32 	%r3, %r32, 1;
	sub.s32 	%r4, %r2, %r32;
	sub.s32 	%r5, %r1, %r32;
	max.s32 	%r6, %r3, 0;
	and.b32  	%r7, %r6, 2147483640;
	mov.f32 	%f71, 0f00000000;
	mov.b32 	%r68, 0;
	cvt.s64.s32 	%rd46, %r5;
$L__BB0_2:
	setp.lt.s32 	%p3, %r3, 7;
	add.s32 	%r43, %r68, %r4;
	setp.gt.s32 	%p4, %r43, -1;
	setp.lt.s32 	%p5, %r43, %r34;
	and.pred  	%p1, %p4, %p5;
	mul.lo.s32 	%r9, %r3, %r68;
	mul.lo.s32 	%r10, %r43, %r33;
	mov.b32 	%r75, 0;
	@%p3 bra 	$L__BB0_21;
	add.s32 	%r45, %r6, 1;
	and.b32  	%r46, %r45, 2147483640;
	neg.s32 	%r73, %r46;
	add.s32 	%r69, %r5, %r10;
	mov.b32 	%r72, 3;
	mov.u32 	%r70, %r5;
	mov.u32 	%r71, %r9;
$L__BB0_4:
	.pragma "nounroll";
	setp.gt.s32 	%p6, %r70, -1;
	setp.lt.s32 	%p7, %r70, %r33;
	and.pred  	%p8, %p6, %p7;
	and.pred  	%p9, %p1, %p8;
	not.pred 	%p10, %p9;
	@%p10 bra 	$L__BB0_6;
	mul.wide.s32 	%rd10, %r71, 4;
	add.s64 	%rd11, %rd2, %rd10;
	ld.global.f32 	%f39, [%rd11];
	mul.wide.s32 	%rd12, %r69, 4;
	add.s64 	%rd13, %rd1, %rd12;
	ld.global.f32 	%f40, [%rd13];
	fma.rn.f32 	%f71, %f39, %f40, %f71;
$L__BB0_6:
	add.s32 	%r47, %r70, 1;
	setp.gt.s32 	%p11, %r47, -1;
	setp.lt.s32 	%p12, %r47, %r33;
	and.pred  	%p13, %p11, %p12;
	and.pred  	%p14, %p1, %p13;
	cvt.s64.s32 	%rd14, %r9;
	add.s32 	%r48, %r72, -3;
	cvt.s64.s32 	%rd15, %r48;
	add.s64 	%rd16, %rd15, %rd14;
	shl.b64 	%rd17, %rd16, 2;
	add.s64 	%rd3, %rd2, %rd17;
	cvt.s64.s32 	%rd18, %r5;
	cvt.s64.s32 	%rd19, %r10;
	add.s64 	%rd20, %rd15, %rd18;
	add.s64 	%rd21, %rd20, %rd19;
	shl.b64 	%rd22, %rd21, 2;
	add.s64 	%rd4, %rd1, %rd22;
	not.pred 	%p15, %p14;
	@%p15 bra 	$L__BB0_8;
	ld.global.f32 	%f41, [%rd3+4];
	ld.global.f32 	%f42, [%rd4+4];
	fma.rn.f32 	%f71, %f41, %f42, %f71;
$L__BB0_8:
	add.s32 	%r49, %r70, 2;
	setp.gt.s32 	%p16, %r49, -1;
	setp.lt.s32 	%p17, %r49, %r33;
	and.pred  	%p18, %p16, %p17;
	and.pred  	%p19, %p1, %p18;
	not.pred 	%p20, %p19;
	@%p20 bra 	$L__BB0_10;
	ld.global.f32 	%f43, [%rd3+8];
	ld.global.f32 	%f44, [%rd4+8];
	fma.rn.f32 	%f71, %f43, %f44, %f71;
$L__BB0_10:
	add.s32 	%r50, %r70, 3;
	setp.gt.s32 	%p21, %r50, -1;
	setp.lt.s32 	%p22, %r50, %r33;
	and.pred  	%p23, %p21, %p22;
	and.pred  	%p24, %p1, %p23;
	not.pred 	%p25, %p24;
	@%p25 bra 	$L__BB0_12;
	ld.global.f32 	%f45, [%rd3+12];
	ld.global.f32 	%f46, [%rd4+12];
	fma.rn.f32 	%f71, %f45, %f46, %f71;
$L__BB0_12:
	add.s32 	%r51, %r70, 4;
	setp.gt.s32 	%p26, %r51, -1;
	setp.lt.s32 	%p27, %r51, %r33;
	and.pred  	%p28, %p26, %p27;
	and.pred  	%p29, %p1, %p28;
	not.pred 	%p30, %p29;
	@%p30 bra 	$L__BB0_14;
	ld.global.f32 	%f47, [%rd3+16];
	ld.global.f32 	%f48, [%rd4+16];
	fma.rn.f32 	%f71, %f47, %f48, %f71;
$L__BB0_14:
	add.s32 	%r52, %r70, 5;
	setp.gt.s32 	%p31, %r52, -1;
	setp.lt.s32 	%p32, %r52, %r33;
	and.pred  	%p33, %p31, %p32;
	and.pred  	%p34, %p1, %p33;
	not.pred 	%p35, %p34;
	@%p35 bra 	$L__BB0_16;
	ld.global.f32 	%f49, [%rd3+20];
	ld.global.f32 	%f50, [%rd4+20];
	fma.rn.f32 	%f71, %f49, %f50, %f71;
$L__BB0_16:
	add.s32 	%r53, %r70, 6;
	setp.gt.s32 	%p36, %r53, -1;
	setp.lt.s32 	%p37, %r53, %r33;
	and.pred  	%p38, %p36, %p37;
	and.pred  	%p39, %p1, %p38;
	not.pred 	%p40, %p39;
	@%p40 bra 	$L__BB0_18;
	ld.global.f32 	%f51, [%rd3+24];
	ld.global.f32 	%f52, [%rd4+24];
	fma.rn.f32 	%f71, %f51, %f52, %f71;
$L__BB0_18:
	add.s32 	%r54, %r70, 7;
	setp.gt.s32 	%p41, %r54, -1;
	setp.lt.s32 	%p42, %r54, %r33;
	and.pred  	%p43, %p41, %p42;
	and.pred  	%p44, %p1, %p43;
	not.pred 	%p45, %p44;
	@%p45 bra 	$L__BB0_20;
	ld.global.f32 	%f53, [%rd3+28];
	ld.global.f32 	%f54, [%rd4+28];
	fma.rn.f32 	%f71, %f53, %f54, %f71;
$L__BB0_20:
	add.s32 	%r73, %r73, 8;
	add.s32 	%r72, %r72, 8;
	add.s32 	%r71, %r71, 8;
	add.s32 	%r70, %r70, 8;
	add.s32 	%r69, %r69, 8;
	setp.ne.s32 	%p46, %r73, 0;
	mov.u32 	%r75, %r7;
	@%p46 bra 	$L__BB0_4;
$L__BB0_21:
	and.b32  	%r55, %r6, 6;
	setp.lt.u32 	%p47, %r55, 3;
	@%p47 bra 	$L__BB0_31;
	add.s32 	%r24, %r75, %r5;
	setp.gt.s32 	%p48, %r24, -1;
	setp.lt.s32 	%p49, %r24, %r33;
	and.pred  	%p50, %p48, %p49;
	and.pred  	%p52, %p1, %p50;
	not.pred 	%p53, %p52;
	@%p53 bra 	$L__BB0_24;
	add.s32 	%r56, %r75, %r9;
	mul.wide.s32 	%rd23, %r56, 4;
	add.s64 	%rd24, %rd2, %rd23;
	ld.global.f32 	%f55, [%rd24];
	add.s32 	%r57, %r24, %r10;
	mul.wide.s32 	%rd25, %r57, 4;
	add.s64 	%rd26, %rd1, %rd25;
	ld.global.f32 	%f56, [%rd26];
	fma.rn.f32 	%f71, %f55, %f56, %f71;
$L__BB0_24:
	add.s32 	%r58, %r24, 1;
	setp.gt.s32 	%p54, %r58, -1;
	setp.lt.s32 	%p55, %r58, %r33;
	and.pred  	%p56, %p54, %p55;
	and.pred  	%p57, %p1, %p56;
	cvt.s64.s32 	%rd27, %r9;
	cvt.u64.u32 	%rd28, %r75;
	add.s64 	%rd29, %rd28, %rd27;
	shl.b64 	%rd30, %rd29, 2;
	add.s64 	%rd5, %rd2, %rd30;
	cvt.s64.s32 	%rd32, %r10;
	add.s64 	%rd33, %rd28, %rd46;
	add.s64 	%rd34, %rd33, %rd32;
	shl.b64 	%rd35, %rd34, 2;
	add.s64 	%rd6, %rd1, %rd35;
	not.pred 	%p58, %p57;
	@%p58 bra 	$L__BB0_26;
	ld.global.f32 	%f57, [%rd5+4];
	ld.global.f32 	%f58, [%rd6+4];
	fma.rn.f32 	%f71, %f57, %f58, %f71;
$L__BB0_26:
	add.s32 	%r59, %r24, 2;
	setp.gt.s32 	%p59, %r59, -1;
	setp.lt.s32 	%p60, %r59, %r33;
	and.pred  	%p61, %p59, %p60;
	and.pred  	%p62, %p1, %p61;
	not.pred 	%p63, %p62;
	@%p63 bra 	$L__BB0_28;
	ld.global.f32 	%f59, [%rd5+8];
	ld.global.f32 	%f60, [%rd6+8];
	fma.rn.f32 	%f71, %f59, %f60, %f71;
$L__BB0_28:
	add.s32 	%r60, %r24, 3;
	setp.gt.s32 	%p64, %r60, -1;
	setp.lt.s32 	%p65, %r60, %r33;
	and.pred  	%p66, %p64, %p65;
	and.pred  	%p67, %p1, %p66;
	not.pred 	%p68, %p67;
	@%p68 bra 	$L__BB0_30;
	ld.global.f32 	%f61, [%rd5+12];
	ld.global.f32 	%f62, [%rd6+12];
	fma.rn.f32 	%f71, %f61, %f62, %f71;
$L__BB0_30:
	add.s32 	%r75, %r75, 4;
$L__BB0_31:
	and.b32  	%r61, %r6, 2;
	setp.eq.s32 	%p69, %r61, 0;
	@%p69 bra 	$L__BB0_37;
	add.s32 	%r27, %r75, %r5;
	setp.gt.s32 	%p70, %r27, -1;
	setp.lt.s32 	%p71, %r27, %r33;
	and.pred  	%p72, %p70, %p71;
	and.pred  	%p74, %p1, %p72;
	not.pred 	%p75, %p74;
	@%p75 bra 	$L__BB0_34;
	add.s32 	%r62, %r75, %r9;
	mul.wide.s32 	%rd36, %r62, 4;
	add.s64 	%rd37, %rd2, %rd36;
	ld.global.f32 	%f63, [%rd37];
	add.s32 	%r63, %r27, %r10;
	mul.wide.s32 	%rd38, %r63, 4;
	add.s64 	%rd39, %rd1, %rd38;
	ld.global.f32 	%f64, [%rd39];
	fma.rn.f32 	%f71, %f63, %f64, %f71;
$L__BB0_34:
	add.s32 	%r64, %r27, 1;
	setp.gt.s32 	%p76, %r64, -1;
	setp.lt.s32 	%p77, %r64, %r33;
	and.pred  	%p78, %p76, %p77;
	and.pred  	%p79, %p1, %p78;
	not.pred 	%p80, %p79;
	@%p80 bra 	$L__BB0_36;
	cvt.s64.s32 	%rd40, %r9;
	cvt.s64.s32 	%rd41, %r75;
	add.s64 	%rd42, %rd41, %rd40;
	shl.b64 	%rd43, %rd42, 2;
	add.s64 	%rd44, %rd2, %rd43;
	ld.global.f32 	%f65, [%rd44+4];
	cvt.s64.s32 	%rd45, %r10;
	add.s64 	%rd47, %rd41, %rd46;
	add.s64 	%rd48, %rd47, %rd45;
	shl.b64 	%rd49, %rd48, 2;
	add.s64 	%rd50, %rd1, %rd49;
	ld.global.f32 	%f66, [%rd50+4];
	fma.rn.f32 	%f71, %f65, %f66, %f71;
$L__BB0_36:
	add.s32 	%r75, %r75, 2;
$L__BB0_37:
	add.s32 	%r30, %r75, %r5;
	setp.gt.s32 	%p81, %r30, -1;
	setp.lt.s32 	%p82, %r30, %r33;
	and.pred  	%p83, %p81, %p82;
	and.pred  	%p85, %p1, %p83;
	not.pred 	%p86, %p85;
	@%p86 bra 	$L__BB0_39;
	add.s32 	%r65, %r75, %r9;
	mul.wide.s32 	%rd51, %r65, 4;
	add.s64 	%rd52, %rd2, %rd51;
	ld.global.f32 	%f67, [%rd52];
	add.s32 	%r66, %r30, %r10;
	mul.wide.s32 	%rd53, %r66, 4;
	add.s64 	%rd54, %rd1, %rd53;
	ld.global.f32 	%f68, [%rd54];
	fma.rn.f32 	%f71, %f67, %f68, %f71;
$L__BB0_39:
	add.s32 	%r31, %r68, 1;
	setp.ne.s32 	%p87, %r68, %r6;
	mov.u32 	%r68, %r31;
	@%p87 bra 	$L__BB0_2;
$L__BB0_40:
	ld.param.u64 	%rd58, [_Z27convolution_2D_basic_kernelPfS_S_iii_param_2];
	cvta.to.global.u64 	%rd55, %rd58;
	mad.lo.s32 	%r67, %r33, %r2, %r1;
	mul.wide.s32 	%rd56, %r67, 4;
	add.s64 	%rd57, %rd55, %rd56;
	st.global.f32 	[%rd57], %f71;
	ret;

}


// ===== COMPILED SASS (sm_100) =====

	.target	sm_100

	.elftype	@"ET_EXEC"


//--------------------- .note.nv.tkinfo           --------------------------
	.section	.note.nv.tkinfo,"",@"SHT_NOTE"
	.sectionflags	@"SHF_NOTE_NV_TKINFO"
	.tkinfo
        /*0018*/ 	.word	0x00000002
        /*0030*/ 	.string	""
        /*0030*/ 	.string	"ptxas"
        /*0030*/ 	.string	"Cuda compilation tools, release 13.0, V13.0.88"
        /*0030*/ 	.string	"Build cuda_13.0.r13.0/compiler.36424714_0"
        /*0030*/ 	.string	"-arch sm_100 -m 64 "



//--------------------- .note.nv.cuinfo           --------------------------
	.section	.note.nv.cuinfo,"",@"SHT_NOTE"
	.sectionflags	@"SHF_NOTE_NV_CUINFO"
        /*0018*/ 	.short	0x0002
        /*001a*/ 	.short	0x0064
        /*001c*/ 	.short	0x0082
	.zero		2


//--------------------- .nv.info                  --------------------------
	.section	.nv.info,"",@"SHT_CUDA_INFO"
	.align	4


	//----- nvinfo : EIATTR_REGCOUNT
	.align		4
        /*0000*/ 	.byte	0x04, 0x2f
        /*0002*/ 	.short	(.L_2 - .L_1)
	.align		4
.L_1:
        /*0004*/ 	.word	index@(_Z27convolution_2D_basic_kernelPfS_S_iii)
        /*0008*/ 	.word	0x00000020


	//----- nvinfo : EIATTR_FRAME_SIZE
	.align		4
.L_2:
        /*000c*/ 	.byte	0x04, 0x11
        /*000e*/ 	.short	(.L_4 - .L_3)
	.align		4
.L_3:
        /*0010*/ 	.word	index@(_Z27convolution_2D_basic_kernelPfS_S_iii)
        /*0014*/ 	.word	0x00000000


	//----- nvinfo : EIATTR_MIN_STACK_SIZE
	.align		4
.L_4:
        /*0018*/ 	.byte	0x04, 0x12
        /*001a*/ 	.short	(.L_6 - .L_5)
	.align		4
.L_5:
        /*001c*/ 	.word	index@(_Z27convolution_2D_basic_kernelPfS_S_iii)
        /*0020*/ 	.word	0x00000000
.L_6:


//--------------------- .nv.compat                --------------------------
	.section	.nv.compat,"",@"SHT_CUDA_COMPAT_INFO"
	.align	4
        /*0000*/ 	.byte	0x02, 0x09, 0x00, 0x00, 0x02, 0x02, 0x01, 0x00, 0x02, 0x05, 0x05, 0x00, 0x03, 0x07, 0x01, 0x01
        /*0010*/ 	.byte	0x02, 0x03, 0x00, 0x00, 0x02, 0x06, 0x01, 0x00, 0x04, 0x0b, 0x08, 0x00, 0x09, 0x00, 0x00, 0x00
        /*0020*/ 	.byte	0x00, 0x00, 0x00, 0x00


//--------------------- .nv.info._Z27convolution_2D_basic_kernelPfS_S_iii --------------------------
	.section	.nv.info._Z27convolution_2D_basic_kernelPfS_S_iii,"",@"SHT_CUDA_INFO"
	.sectionflags	@""
	.align	4


	//----- nvinfo : EIATTR_CUDA_API_VERSION
	.align		4
        /*0000*/ 	.byte	0x04, 0x37
        /*0002*/ 	.short	(.L_8 - .L_7)
.L_7:
        /*0004*/ 	.word	0x00000082


	//----- nvinfo : EIATTR_KPARAM_INFO
	.align		4
.L_8:
        /*0008*/ 	.byte	0x04, 0x17
        /*000a*/ 	.short	(.L_10 - .L_9)
.L_9:
        /*000c*/ 	.word	0x00000000
        /*0010*/ 	.short	0x0005
        /*0012*/ 	.short	0x0020
        /*0014*/ 	.byte	0x00, 0xf0, 0x11, 0x00


	//----- nvinfo : EIATTR_KPARAM_INFO
	.align		4
.L_10:
        /*0018*/ 	.byte	0x04, 0x17
        /*001a*/ 	.short	(.L_12 - .L_11)
.L_11:
        /*001c*/ 	.word	0x00000000
        /*0020*/ 	.short	0x0004
        /*0022*/ 	.short	0x001c
        /*0024*/ 	.byte	0x00, 0xf0, 0x11, 0x00


	//----- nvinfo : EIATTR_KPARAM_INFO
	.align		4
.L_12:
        /*0028*/ 	.byte	0x04, 0x17
        /*002a*/ 	.short	(.L_14 - .L_13)
.L_13:
        /*002c*/ 	.word	0x00000000
        /*0030*/ 	.short	0x0003
        /*0032*/ 	.short	0x0018
        /*0034*/ 	.byte	0x00, 0xf0, 0x11, 0x00


	//----- nvinfo : EIATTR_KPARAM_INFO
	.align		4
.L_14:
        /*0038*/ 	.byte	0x04, 0x17
        /*003a*/ 	.short	(.L_16 - .L_15)
.L_15:
        /*003c*/ 	.word	0x00000000
        /*0040*/ 	.short	0x0002
        /*0042*/ 	.short	0x0010
        /*0044*/ 	.byte	0x00, 0xf5, 0x21, 0x00


	//----- nvinfo : EIATTR_KPARAM_INFO
	.align		4
.L_16:
        /*0048*/ 	.byte	0x04, 0x17
        /*004a*/ 	.short	(.L_18 - .L_17)
.L_17:
        /*004c*/ 	.word	0x00000000
        /*0050*/ 	.short	0x0001
        /*0052*/ 	.short	0x0008
        /*0054*/ 	.byte	0x00, 0xf5, 0x21, 0x00


	//----- nvinfo : EIATTR_KPARAM_INFO
	.align		4
.L_18:
        /*0058*/ 	.byte	0x04, 0x17
        /*005a*/ 	.short	(.L_20 - .L_19)
.L_19:
        /*005c*/ 	.word	0x00000000
        /*0060*/ 	.short	0x0000
        /*0062*/ 	.short	0x0000
        /*0064*/ 	.byte	0x00, 0xf5, 0x21, 0x00


	//----- nvinfo : EIATTR_SPARSE_MMA_MASK
	.align		4
.L_20:
        /*0068*/ 	.byte	0x03, 0x50
        /*006a*/ 	.short	0x0000


	//----- nvinfo : EIATTR_MAXREG_COUNT
	.align		4
        /*006c*/ 	.byte	0x03, 0x1b
        /*006e*/ 	.short	0x00ff


	//----- nvinfo : EIATTR_MERCURY_ISA_VERSION
	.align		4
        /*0070*/ 	.byte	0x03, 0x5f
        /*0072*/ 	.short	0x0101


	//----- nvinfo : EIATTR_VRC_CTA_INIT_COUNT
	.align		4
        /*0074*/ 	.byte	0x02, 0x4a
	.zero		1
	.zero		1


	//----- nvinfo : EIATTR_EXIT_INSTR_OFFSETS
	.align		4
        /*0078*/ 	.byte	0x04, 0x1c
        /*007a*/ 	.short	(.L_22 - .L_21)


	//   ....[0]....
.L_21:
        /*007c*/ 	.word	0x00000e60


	//----- nvinfo : EIATTR_CRS_STACK_SIZE
	.align		4
.L_22:
        /*0080*/ 	.byte	0x04, 0x1e
        /*0082*/ 	.short	(.L_24 - .L_23)
.L_23:
        /*0084*/ 	.word	0x00000000


	//----- nvinfo : EIATTR_CBANK_PARAM_SIZE
	.align		4
.L_24:
        /*0088*/ 	.byte	0x03, 0x19
        /*008a*/ 	.short	0x0024


	//----- nvinfo : EIATTR_PARAM_CBANK
	.align		4
        /*008c*/ 	.byte	0x04, 0x0a
        /*008e*/ 	.short	(.L_26 - .L_25)
	.align		4
.L_25:
        /*0090*/ 	.word	index@(.nv.constant0._Z27convolution_2D_basic_kernelPfS_S_iii)
        /*0094*/ 	.short	0x0380
        /*0096*/ 	.short	0x0024


	//----- nvinfo : EIATTR_SW_WAR
	.align		4
.L_26:
        /*0098*/ 	.byte	0x04, 0x36
        /*009a*/ 	.short	(.L_28 - .L_27)
.L_27:
        /*009c*/ 	.word	0x00000008
.L_28:


//--------------------- .nv.callgraph             --------------------------
	.section	.nv.callgraph,"",@"SHT_CUDA_CALLGRAPH"
	.align	4
	.sectionentsize	8
	.align		4
        /*0000*/ 	.word	0x00000000
	.align		4
        /*0004*/ 	.word	0xffffffff
	.align		4
        /*0008*/ 	.word	0x00000000
	.align		4
        /*000c*/ 	.word	0xfffffffe
	.align		4
        /*0010*/ 	.word	0x00000000
	.align		4
        /*0014*/ 	.word	0xfffffffd
	.align		4
        /*0018*/ 	.word	0x00000000
	.align		4
        /*001c*/ 	.word	0xfffffffc


//--------------------- .nv.constant3             --------------------------
	.section	.nv.constant3,"a",@progbits
	.align	4
.nv.constant3:
	.type		f,@object
	.size		f,(.L_0 - f)
f:
	.zero		100
.L_0:


//--------------------- .text._Z27convolution_2D_basic_kernelPfS_S_iii --------------------------
	.section	.text._Z27convolution_2D_basic_kernelPfS_S_iii,"ax",@progbits
	.align	128
        .global         _Z27convolution_2D_basic_kernelPfS_S_iii
        .type           _Z27convolution_2D_basic_kernelPfS_S_iii,@function
        .size           _Z27convolution_2D_basic_kernelPfS_S_iii,(.L_x_9 - _Z27convolution_2D_basic_kernelPfS_S_iii)
        .other          _Z27convolution_2D_basic_kernelPfS_S_iii,@"STO_CUDA_ENTRY STV_DEFAULT"
_Z27convolution_2D_basic_kernelPfS_S_iii:
.text._Z27convolution_2D_basic_kernelPfS_S_iii:
[----:B------:R-:W-:Y:S01]  /*0000*/  LDC R1, c[0x0][0x37c] ;  /* 0x0000df00ff017b82 */ /* 0x000fe20000000800 */
[----:B------:R-:W0:Y:S01]  /*0010*/  S2R R3, SR_TID.X ;  /* 0x0000000000037919 */ /* 0x000e220000002100 */
[----:B------:R-:W1:Y:S06]  /*0020*/  LDCU UR9, c[0x0][0x398] ;  /* 0x00007300ff0977ac */ /* 0x000e6c0008000800 */
[----:B------:R-:W0:Y:S01]  /*0030*/  S2UR UR4, SR_CTAID.X ;  /* 0x00000000000479c3 */ /* 0x000e220000002500 */
[----:B------:R-:W2:Y:S01]  /*0040*/  S2R R5, SR_TID.Y ;  /* 0x0000000000057919 */ /* 0x000ea20000002200 */
[----:B------:R-:W3:Y:S06]  /*0050*/  LDCU.64 UR10, c[0x0][0x358] ;  /* 0x00006b00ff0a77ac */ /* 0x000eec0008000a00 */
[----:B------:R-:W0:Y:S08]  /*0060*/  LDC R0, c[0x0][0x360] ;  /* 0x0000d800ff007b82 */ /* 0x000e300000000800 */
[----:B------:R-:W2:Y:S01]  /*0070*/  S2UR UR5, SR_CTAID.Y ;  /* 0x00000000000579c3 */ /* 0x000ea20000002600 */
[----:B-1----:R-:W-:-:S07]  /*0080*/  UISETP.GE.AND UP0, UPT, UR9, URZ, UPT ;  /* 0x000000ff0900728c */ /* 0x002fce000bf06270 */
[----:B------:R-:W2:Y:S01]  /*0090*/  LDC R2, c[0x0][0x364] ;  /* 0x0000d900ff027b82 */ /* 0x000ea20000000800 */
[----:B0-----:R-:W-:Y:S02]  /*00a0*/  IMAD R0, R0, UR4, R3 ;  /* 0x0000000400007c24 */ /* 0x001fe4000f8e0203 */
[----:B--2---:R-:W-:Y:S02]  /*00b0*/  IMAD R3, R2, UR5, R5 ;  /* 0x0000000502037c24 */ /* 0x004fe4000f8e0205 */
[----:B------:R-:W-:Y:S01]  /*00c0*/  IMAD.MOV.U32 R2, RZ, RZ, RZ ;  /* 0x000000ffff027224 */ /* 0x000fe200078e00ff */
[----:B---3--:R-:W-:Y:S06]  /*00d0*/  BRA.U !UP0, `(.L_x_0) ;  /* 0x0000000d084c7547 */ /* 0x008fec000b800000 */
[----:B------:R-:W-:Y:S02]  /*00e0*/  USHF.L.U32 UR6, UR9, 0x1, URZ ;  /* 0x0000000109067899 */ /* 0x000fe400080006ff */
[----:B------:R-:W-:Y:S02]  /*00f0*/  VIADD R4, R0, -UR9 ;  /* 0x8000000900047c36 */ /* 0x000fe40008000000 */
[----:B------:R-:W-:Y:S01]  /*0100*/  VIADD R5, R3, -UR9 ;  /* 0x8000000903057c36 */ /* 0x000fe20008000000 */
[----:B------:R-:W-:Y:S01]  /*0110*/  UISETP.LT.AND UP0, UPT, URZ, UR6, UPT ;  /* 0x00000006ff00728c */ /* 0x000fe2000bf01270 */
[----:B------:R-:W-:Y:S01]  /*0120*/  IMAD.MOV.U32 R2, RZ, RZ, RZ ;  /* 0x000000ffff027224 */ /* 0x000fe200078e00ff */
[----:B------:R-:W-:Y:S01]  /*0130*/  SHF.R.S32.HI R7, RZ, 0x1f, R4 ;  /* 0x0000001fff077819 */ /* 0x000fe20000011404 */
[----:B------:R-:W-:Y:S01]  /*0140*/  IMAD.MOV.U32 R6, RZ, RZ, RZ ;  /* 0x000000ffff067224 */ /* 0x000fe200078e00ff */
[----:B------:R-:W-:-:S04]  /*0150*/  USEL UR7, URZ, UR6, !UP0 ;  /* 0x00000006ff077287 */ /* 0x000fc8000c000000 */
[----:B------:R-:W-:-:S12]  /*0160*/  ULOP3.LUT UR8, UR7, 0x7ffffff8, URZ, 0xc0, !UPT ;  /* 0x7ffffff807087892 */ /* 0x000fd8000f8ec0ff */
.L_x_7:
[----:B------:R-:W0:Y:S01]  /*0170*/  LDCU UR4, c[0x0][0x3a0] ;  /* 0x00007400ff0477ac */ /* 0x000e220008000800 */
[----:B------:R-:W-:Y:S01]  /*0180*/  IMAD.IADD R9, R5, 0x1, R6 ;  /* 0x0000000105097824 */ /* 0x000fe200078e0206 */
[C---:B------:R-:W-:Y:S01]  /*0190*/  ISETP.NE.AND P4, PT, R6.reuse, UR7, PT ;  /* 0x0000000706007c0c */ /* 0x040fe2000bf85270 */
[C---:B------:R-:W-:Y:S01]  /*01a0*/  IMAD R8, R6.reuse, UR6, RZ ;  /* 0x0000000606087c24 */ /* 0x040fe2000f8e02ff */
[----:B------:R-:W1:Y:S01]  /*01b0*/  LDCU UR5, c[0x0][0x39c] ;  /* 0x00007380ff0577ac */ /* 0x000e620008000800 */
[----:B------:R-:W-:Y:S02]  /*01c0*/  IMAD.MOV.U32 R19, RZ, RZ, RZ ;  /* 0x000000ffff137224 */ /* 0x000fe400078e00ff */
[----:B------:R-:W-:Y:S01]  /*01d0*/  VIADD R6, R6, 0x1 ;  /* 0x0000000106067836 */ /* 0x000fe20000000000 */
[----:B------:R-:W-:Y:S01]  /*01e0*/  UISETP.GE.AND UP0, UPT, UR6, 0x7, UPT ;  /* 0x000000070600788c */ /* 0x000fe2000bf06270 */
[----:B0-----:R-:W-:-:S04]  /*01f0*/  ISETP.GE.AND P0, PT, R9, UR4, PT ;  /* 0x0000000409007c0c */ /* 0x001fc8000bf06270 */
[C---:B------:R-:W-:Y:S01]  /*0200*/  ISETP.GT.AND P0, PT, R9.reuse, -0x1, !P0 ;  /* 0xffffffff0900780c */ /* 0x040fe20004704270 */
[----:B-1----:R-:W-:-:S03]  /*0210*/  IMAD R9, R9, UR5, RZ ;  /* 0x0000000509097c24 */ /* 0x002fc6000f8e02ff */
[----:B------:R-:W-:Y:S09]  /*0220*/  BRA.U !UP0, `(.L_x_1) ;  /* 0x0000000508647547 */ /* 0x000ff2000b800000 */
[----:B------:R-:W0:Y:S01]  /*0230*/  LDC.64 R10, c[0x0][0x380] ;  /* 0x0000e000ff0a7b82 */ /* 0x000e220000000a00 */
[----:B------:R-:W-:Y:S01]  /*0240*/  UIADD3 UR4, UPT, UPT, UR7, 0x1, URZ ;  /* 0x0000000107047890 */ /* 0x000fe2000fffe0ff */
[----:B------:R-:W-:Y:S01]  /*0250*/  IMAD.IADD R19, R4, 0x1, R9 ;  /* 0x0000000104137824 */ /* 0x000fe200078e0209 */
[----:B------:R-:W1:Y:S01]  /*0260*/  LDCU UR5, c[0x0][0x39c] ;  /* 0x00007380ff0577ac */ /* 0x000e620008000800 */
[----:B------:R-:W-:Y:S02]  /*0270*/  IMAD.MOV.U32 R18, RZ, RZ, 0x3 ;  /* 0x00000003ff127424 */ /* 0x000fe400078e00ff */
[----:B------:R-:W-:Y:S01]  /*0280*/  IMAD.MOV.U32 R20, RZ, RZ, R4 ;  /* 0x000000ffff147224 */ /* 0x000fe200078e0004 */
[----:B------:R-:W-:Y:S01]  /*0290*/  ULOP3.LUT UR4, UR4, 0x7ffffff8, URZ, 0xc0, !UPT ;  /* 0x7ffffff804047892 */ /* 0x000fe2000f8ec0ff */
[----:B------:R-:W2:Y:S01]  /*02a0*/  LDC.64 R12, c[0x0][0x388] ;  /* 0x0000e200ff0c7b82 */ /* 0x000ea20000000a00 */
[----:B------:R-:W-:Y:S02]  /*02b0*/  IMAD.MOV.U32 R21, RZ, RZ, R8 ;  /* 0x000000ffff157224 */ /* 0x000fe400078e0008 */
[----:B------:R-:W-:-:S12]  /*02c0*/  UIADD3 UR4, UPT, UPT, -UR4, URZ, URZ ;  /* 0x000000ff04047290 */ /* 0x000fd8000fffe1ff */
.L_x_2:
[----:B------:R-:W3:Y:S01]  /*02d0*/  LDC.64 R16, c[0x0][0x388] ;  /* 0x0000e200ff107b82 */ /* 0x000ee20000000a00 */
[----:B-1----:R-:W-:-:S04]  /*02e0*/  ISETP.GE.AND P1, PT, R20, UR5, PT ;  /* 0x0000000514007c0c */ /* 0x002fc8000bf26270 */
[----:B------:R-:W-:-:S03]  /*02f0*/  ISETP.GT.AND P1, PT, R20, -0x1, !P1 ;  /* 0xffffffff1400780c */ /* 0x000fc60004f24270 */
[----:B------:R-:W1:Y:S01]  /*0300*/  LDC.64 R14, c[0x0][0x380] ;  /* 0x0000e000ff0e7b82 */ /* 0x000e620000000a00 */
[----:B------:R-:W-:Y:S01]  /*0310*/  PLOP3.LUT P1, PT, P0, P1, PT, 0x80, 0x8 ;  /* 0x000000000008781c */ /* 0x000fe20000723070 */
[----:B------:R-:W-:-:S12]  /*0320*/  VIADD R25, R20, 0x1 ;  /* 0x0000000114197836 */ /* 0x000fd80000000000 */
[----:B---3--:R-:W-:-:S05]  /*0330*/  @P1 IMAD.WIDE R16, R21, 0x4, R16 ;  /* 0x0000000415101825 */ /* 0x008fca00078e0210 */
[----:B------:R-:W3:Y:S01]  /*0340*/  @P1 LDG.E R23, desc[UR10][R16.64] ;  /* 0x0000000a10171981 */ /* 0x000ee2000c1e1900 */
[----:B-1----:R-:W-:-:S05]  /*0350*/  @P1 IMAD.WIDE R14, R19, 0x4, R14 ;  /* 0x00000004130e1825 */ /* 0x002fca00078e020e */
[----:B------:R2:W3:Y:S01]  /*0360*/  @P1 LDG.E R22, desc[UR10][R14.64] ;  /* 0x0000000a0e161981 */ /* 0x0004e2000c1e1900 */
[C---:B------:R-:W-:Y:S01]  /*0370*/  ISETP.GE.AND P2, PT, R25.reuse, UR5, PT ;  /* 0x0000000519007c0c */ /* 0x040fe2000bf46270 */
[----:B------:R-:W-:Y:S01]  /*0380*/  VIADD R27, R18, 0xfffffffd ;  /* 0xfffffffd121b7836 */ /* 0x000fe20000000000 */
[--C-:B------:R-:W-:Y:S02]  /*0390*/  SHF.R.S32.HI R7, RZ, 0x1f, R4.reuse ;  /* 0x0000001fff077819 */ /* 0x100fe40000011404 */
[----:B------:R-:W-:Y:S02]  /*03a0*/  ISETP.GT.AND P2, PT, R25, -0x1, !P2 ;  /* 0xffffffff1900780c */ /* 0x000fe40005744270 */
[----:B------:R-:W-:Y:S02]  /*03b0*/  SHF.R.S32.HI R28, RZ, 0x1f, R9 ;  /* 0x0000001fff1c7819 */ /* 0x000fe40000011409 */
[----:B------:R-:W-:Y:S02]  /*03c0*/  SHF.R.S32.HI R26, RZ, 0x1f, R27 ;  /* 0x0000001fff1a7819 */ /* 0x000fe4000001141b */
[----:B------:R-:W-:-:S02]  /*03d0*/  IADD3 R24, P5, P6, R9, R27, R4 ;  /* 0x0000001b09187210 */ /* 0x000fc40007ebe004 */
[----:B------:R-:W-:Y:S02]  /*03e0*/  IADD3 R27, P3, PT, R8, R27, RZ ;  /* 0x0000001b081b7210 */ /* 0x000fe40007f7e0ff */
[----:B------:R-:W-:Y:S02]  /*03f0*/  PLOP3.LUT P2, PT, P0, P2, PT, 0x80, 0x8 ;  /* 0x000000000008781c */ /* 0x000fe40000745070 */
[-C--:B------:R-:W-:Y:S02]  /*0400*/  IADD3.X R28, PT, PT, R28, R26.reuse, R7, P5, P6 ;  /* 0x0000001a1c1c7210 */ /* 0x080fe40002fec407 */
[----:B------:R-:W-:Y:S02]  /*0410*/  LEA.HI.X.SX32 R26, R8, R26, 0x1, P3 ;  /* 0x0000001a081a7211 */ /* 0x000fe400018f0eff */
[----:B--2---:R-:W-:Y:S02]  /*0420*/  LEA R14, P3, R27, R12, 0x2 ;  /* 0x0000000c1b0e7211 */ /* 0x004fe400078610ff */
[----:B0-----:R-:W-:-:S02]  /*0430*/  LEA R16, P5, R24, R10, 0x2 ;  /* 0x0000000a18107211 */ /* 0x001fc400078a10ff */
[----:B------:R-:W-:Y:S02]  /*0440*/  LEA.HI.X R15, R27, R13, R26, 0x2, P3 ;  /* 0x0000000d1b0f7211 */ /* 0x000fe400018f141a */
[----:B------:R-:W-:-:S03]  /*0450*/  LEA.HI.X R17, R24, R11, R28, 0x2, P5 ;  /* 0x0000000b18117211 */ /* 0x000fc600028f141c */
[----:B------:R-:W2:Y:S04]  /*0460*/  @P2 LDG.E R25, desc[UR10][R14.64+0x4] ;  /* 0x0000040a0e192981 */ /* 0x000ea8000c1e1900 */
[----:B------:R-:W2:Y:S01]  /*0470*/  @P2 LDG.E R24, desc[UR10][R16.64+0x4] ;  /* 0x0000040a10182981 */ /* 0x000ea2000c1e1900 */
[----:B------:R-:W-:-:S05]  /*0480*/  VIADD R26, R20, 0x2 ;  /* 0x00000002141a7836 */ /* 0x000fca0000000000 */
[----:B------:R-:W-:-:S04]  /*0490*/  ISETP.GE.AND P3, PT, R26, UR5, PT ;  /* 0x000000051a007c0c */ /* 0x000fc8000bf66270 */
[----:B------:R-:W-:-:S04]  /*04a0*/  ISETP.GT.AND P3, PT, R26, -0x1, !P3 ;  /* 0xffffffff1a00780c */ /* 0x000fc80005f64270 */
[----:B------:R-:W-:Y:S01]  /*04b0*/  PLOP3.LUT P3, PT, P0, P3, PT, 0x80, 0x8 ;  /* 0x000000000008781c */ /* 0x000fe20000767070 */
[----:B------:R-:W-:Y:S02]  /*04c0*/  VIADD R26, R20, 0x3 ;  /* 0x00000003141a7836 */ /* 0x000fe40000000000 */
[----:B---3--:R-:W-:-:S10]  /*04d0*/  @P1 FFMA R2, R23, R22, R2 ;  /* 0x0000001617021223 */ /* 0x008fd40000000002 */
[----:B------:R-:W3:Y:S04]  /*04e0*/  @P3 LDG.E R23, desc[UR10][R14.64+0x8] ;  /* 0x0000080a0e173981 */ /* 0x000ee8000c1e1900 */
[----:B------:R-:W3:Y:S01]  /*04f0*/  @P3 LDG.E R22, desc[UR10][R16.64+0x8] ;  /* 0x0000080a10163981 */ /* 0x000ee2000c1e1900 */
[----:B------:R-:W-:-:S04]  /*0500*/  ISETP.GE.AND P1, PT, R26, UR5, PT ;  /* 0x000000051a007c0c */ /* 0x000fc8000bf26270 */
[----:B------:R-:W-:-:S04]  /*0510*/  ISETP.GT.AND P1, PT, R26, -0x1, !P1 ;  /* 0xffffffff1a00780c */ /* 0x000fc80004f24270 */
[----:B------:R-:W-:Y:S01]  /*0520*/  PLOP3.LUT P1, PT, P0, P1, PT, 0x80, 0x8 ;  /* 0x000000000008781c */ /* 0x000fe20000723070 */
[----:B--2---:R-:W-:-:S12]  /*0530*/  @P2 FFMA R2, R25, R24, R2 ;  /* 0x0000001819022223 */ /* 0x004fd80000000002 */
[----:B------:R-:W2:Y:S04]  /*0540*/  @P1 LDG.E R25, desc[UR10][R14.64+0xc] ;  /* 0x00000c0a0e191981 */ /* 0x000ea8000c1e1900 */
[----:B------:R-:W2:Y:S01]  /*0550*/  @P1 LDG.E R24, desc[UR10][R16.64+0xc] ;  /* 0x00000c0a10181981 */ /* 0x000ea2000c1e1900 */
[----:B---3--:R-:W-:Y:S01]  /*0560*/  @P3 FFMA R2, R23, R22, R2 ;  /* 0x0000001617023223 */ /* 0x008fe20000000002 */
[C---:B------:R-:W-:Y:S02]  /*0570*/  VIADD R22, R20.reuse, 0x4 ;  /* 0x0000000414167836 */ /* 0x040fe40000000000 */
[----:B------:R-:W-:-:S03]  /*0580*/  VIADD R23, R20, 0x5 ;  /* 0x0000000514177836 */ /* 0x000fc60000000000 */
[C---:B------:R-:W-:Y:S02]  /*0590*/  ISETP.GE.AND P3, PT, R22.reuse, UR5, PT ;  /* 0x0000000516007c0c */ /* 0x040fe4000bf66270 */
[C---:B------:R-:W-:Y:S02]  /*05a0*/  ISETP.GE.AND P6, PT, R23.reuse, UR5, PT ;  /* 0x0000000517007c0c */ /* 0x040fe4000bfc6270 */
[----:B------:R-:W-:Y:S01]  /*05b0*/  ISETP.GT.AND P3, PT, R22, -0x1, !P3 ;  /* 0xffffffff1600780c */ /* 0x000fe20005f64270 */
[C---:B------:R-:W-:Y:S01]  /*05c0*/  VIADD R22, R20.reuse, 0x6 ;  /* 0x0000000614167836 */ /* 0x040fe20000000000 */
[----:B------:R-:W-:Y:S01]  /*05d0*/  ISETP.GT.AND P6, PT, R23, -0x1, !P6 ;  /* 0xffffffff1700780c */ /* 0x000fe200077c4270 */
[----:B------:R-:W-:Y:S01]  /*05e0*/  VIADD R23, R20, 0x7 ;  /* 0x0000000714177836 */ /* 0x000fe20000000000 */
[----:B------:R-:W-:Y:S02]  /*05f0*/  PLOP3.LUT P3, PT, P0, P3, PT, 0x80, 0x8 ;  /* 0x000000000008781c */ /* 0x000fe40000767070 */
[----:B------:R-:W-:-:S02]  /*0600*/  ISETP.GE.AND P5, PT, R22, UR5, PT ;  /* 0x0000000516007c0c */ /* 0x000fc4000bfa6270 */
[C---:B------:R-:W-:Y:S02]  /*0610*/  ISETP.GE.AND P2, PT, R23.reuse, UR5, PT ;  /* 0x0000000517007c0c */ /* 0x040fe4000bf46270 */
[----:B------:R-:W-:Y:S02]  /*0620*/  ISETP.GT.AND P5, PT, R22, -0x1, !P5 ;  /* 0xffffffff1600780c */ /* 0x000fe40006fa4270 */
[----:B------:R-:W-:Y:S02]  /*0630*/  PLOP3.LUT P6, PT, P0, P6, PT, 0x80, 0x8 ;  /* 0x000000000008781c */ /* 0x000fe400007cd070 */
[----:B------:R-:W-:Y:S02]  /*0640*/  ISETP.GT.AND P2, PT, R23, -0x1, !P2 ;  /* 0xffffffff1700780c */ /* 0x000fe40005744270 */
[----:B------:R-:W-:Y:S01]  /*0650*/  PLOP3.LUT P5, PT, P0, P5, PT, 0x80, 0x8 ;  /* 0x000000000008781c */ /* 0x000fe200007ab070 */
[----:B------:R-:W3:Y:S01]  /*0660*/  @P3 LDG.E R23, desc[UR10][R14.64+0x10] ;  /* 0x0000100a0e173981 */ /* 0x000ee2000c1e1900 */
[----:B------:R-:W-:-:S03]  /*0670*/  PLOP3.LUT P2, PT, P0, P2, PT, 0x80, 0x8 ;  /* 0x000000000008781c */ /* 0x000fc60000745070 */
[----:B------:R-:W3:Y:S01]  /*0680*/  @P3 LDG.E R22, desc[UR10][R16.64+0x10] ;  /* 0x0000100a10163981 */ /* 0x000ee2000c1e1900 */
[----:B--2---:R-:W-:-:S03]  /*0690*/  @P1 FFMA R2, R25, R24, R2 ;  /* 0x0000001819021223 */ /* 0x004fc60000000002 */
[----:B------:R-:W2:Y:S04]  /*06a0*/  @P6 LDG.E R25, desc[UR10][R14.64+0x14] ;  /* 0x0000140a0e196981 */ /* 0x000ea8000c1e1900 */
[----:B------:R-:W2:Y:S04]  /*06b0*/  @P6 LDG.E R24, desc[UR10][R16.64+0x14] ;  /* 0x0000140a10186981 */ /* 0x000ea8000c1e1900 */
[----:B------:R-:W4:Y:S04]  /*06c0*/  @P5 LDG.E R27, desc[UR10][R14.64+0x18] ;  /* 0x0000180a0e1b5981 */ /* 0x000f28000c1e1900 */
[----:B------:R-:W4:Y:S04]  /*06d0*/  @P5 LDG.E R26, desc[UR10][R16.64+0x18] ;  /* 0x0000180a101a5981 */ /* 0x000f28000c1e1900 */
[----:B------:R-:W5:Y:S04]  /*06e0*/  @P2 LDG.E R29, desc[UR10][R14.64+0x1c] ;  /* 0x00001c0a0e1d2981 */ /* 0x000f68000c1e1900 */
[----:B------:R-:W5:Y:S01]  /*06f0*/  @P2 LDG.E R28, desc[UR10][R16.64+0x1c] ;  /* 0x00001c0a101c2981 */ /* 0x000f62000c1e1900 */
[----:B------:R-:W-:-:S04]  /*0700*/  UIADD3 UR4, UPT, UPT, UR4, 0x8, URZ ;  /* 0x0000000804047890 */ /* 0x000fc8000fffe0ff */
[----:B------:R-:W-:Y:S01]  /*0710*/  UISETP.NE.AND UP0, UPT, UR4, URZ, UPT ;  /* 0x000000ff0400728c */ /* 0x000fe2000bf05270 */
[----:B------:R-:W-:Y:S02]  /*0720*/  VIADD R18, R18, 0x8 ;  /* 0x0000000812127836 */ /* 0x000fe40000000000 */
[----:B------:R-:W-:Y:S02]  /*0730*/  VIADD R20, R20, 0x8 ;  /* 0x0000000814147836 */ /* 0x000fe40000000000 */
[----:B------:R-:W-:Y:S02]  /*0740*/  VIADD R21, R21, 0x8 ;  /* 0x0000000815157836 */ /* 0x000fe40000000000 */
[----:B------:R-:W-:Y:S02]  /*0750*/  VIADD R19, R19, 0x8 ;  /* 0x0000000813137836 */ /* 0x000fe40000000000 */
[----:B---3--:R-:W-:-:S04]  /*0760*/  @P3 FFMA R2, R23, R22, R2 ;  /* 0x0000001617023223 */ /* 0x008fc80000000002 */
[----:B--2---:R-:W-:-:S04]  /*0770*/  @P6 FFMA R2, R25, R24, R2 ;  /* 0x0000001819026223 */ /* 0x004fc80000000002 */
[----:B----4-:R-:W-:-:S04]  /*0780*/  @P5 FFMA R2, R27, R26, R2 ;  /* 0x0000001a1b025223 */ /* 0x010fc80000000002 */
[----:B-----5:R-:W-:Y:S01]  /*0790*/  @P2 FFMA R2, R29, R28, R2 ;  /* 0x0000001c1d022223 */ /* 0x020fe20000000002 */
[----:B------:R-:W-:Y:S06]  /*07a0*/  BRA.U UP0, `(.L_x_2) ;  /* 0xfffffff900c87547 */ /* 0x000fec000b83ffff */
[----:B------:R-:W-:-:S07]  /*07b0*/  IMAD.U32 R19, RZ, RZ, UR8 ;  /* 0x00000008ff137e24 */ /* 0x000fce000f8e00ff */
.L_x_1:
[----:B------:R-:W-:Y:S02]  /*07c0*/  ULOP3.LUT UR4, UR7, 0x6, URZ, 0xc0, !UPT ;  /* 0x0000000607047892 */ /* 0x000fe4000f8ec0ff */
[----:B------:R-:W-:Y:S02]  /*07d0*/  ULOP3.LUT UP1, URZ, UR7, 0x2, URZ, 0xc0, !UPT ;  /* 0x0000000207ff7892 */ /* 0x000fe4000f82c0ff */
[----:B------:R-:W-:-:S09]  /*07e0*/  UISETP.GE.U32.AND UP0, UPT, UR4, 0x3, UPT ;  /* 0x000000030400788c */ /* 0x000fd2000bf06070 */
[----:B------:R-:W-:Y:S05]  /*07f0*/  BRA.U !UP0, `(.L_x_3) ;  /* 0x0000000108b87547 */ /* 0x000fea000b800000 */
[----:B------:R-:W0:Y:S01]  /*0800*/  LDC.64 R16, c[0x0][0x380] ;  /* 0x0000e000ff107b82 */ /* 0x000e220000000a00 */
[----:B------:R-:W-:Y:S01]  /*0810*/  IMAD.IADD R22, R4, 0x1, R19 ;  /* 0x0000000104167824 */ /* 0x000fe200078e0213 */
[----:B------:R-:W-:Y:S02]  /*0820*/  SHF.R.S32.HI R20, RZ, 0x1f, R9 ;  /* 0x0000001fff147819 */ /* 0x000fe40000011409 */
[----:B------:R-:W-:Y:S01]  /*0830*/  IADD3 R18, P3, P5, R9, R19, R4 ;  /* 0x0000001309127210 */ /* 0x000fe20007d7e004 */
[C---:B------:R-:W-:Y:S01]  /*0840*/  VIADD R21, R22.reuse, 0x1 ;  /* 0x0000000116157836 */ /* 0x040fe20000000000 */
[C---:B------:R-:W-:Y:S01]  /*0850*/  ISETP.GE.AND P1, PT, R22.reuse, UR5, PT ;  /* 0x0000000516007c0c */ /* 0x040fe2000bf26270 */
[----:B------:R-:W-:Y:S01]  /*0860*/  VIADD R23, R22, 0x2 ;  /* 0x0000000216177836 */ /* 0x000fe20000000000 */
[----:B------:R-:W1:Y:S01]  /*0870*/  LDC.64 R12, c[0x0][0x388] ;  /* 0x0000e200ff0c7b82 */ /* 0x000e620000000a00 */
[----:B------:R-:W-:Y:S01]  /*0880*/  IADD3.X R20, PT, PT, R20, RZ, R7, P3, P5 ;  /* 0x000000ff14147210 */ /* 0x000fe20001fea407 */
[C---:B------:R-:W-:Y:S01]  /*0890*/  VIADD R24, R22.reuse, 0x3 ;  /* 0x0000000316187836 */ /* 0x040fe20000000000 */
[----:B------:R-:W-:-:S02]  /*08a0*/  ISETP.GT.AND P1, PT, R22, -0x1, !P1 ;  /* 0xffffffff1600780c */ /* 0x000fc40004f24270 */
[----:B------:R-:W-:Y:S02]  /*08b0*/  ISETP.GE.AND P2, PT, R21, UR5, PT ;  /* 0x0000000515007c0c */ /* 0x000fe4000bf46270 */
[----:B------:R-:W-:Y:S01]  /*08c0*/  PLOP3.LUT P1, PT, P0, P1, PT, 0x80, 0x8 ;  /* 0x000000000008781c */ /* 0x000fe20000723070 */
[----:B------:R-:W2:Y:S01]  /*08d0*/  LDC.64 R10, c[0x0][0x380] ;  /* 0x0000e000ff0a7b82 */ /* 0x000ea20000000a00 */
[----:B------:R-:W-:Y:S02]  /*08e0*/  ISETP.GE.AND P3, PT, R23, UR5, PT ;  /* 0x0000000517007c0c */ /* 0x000fe4000bf66270 */
[----:B------:R-:W-:Y:S02]  /*08f0*/  ISETP.GT.AND P2, PT, R21, -0x1, !P2 ;  /* 0xffffffff1500780c */ /* 0x000fe40005744270 */
[----:B------:R-:W-:Y:S02]  /*0900*/  ISETP.GT.AND P3, PT, R23, -0x1, !P3 ;  /* 0xffffffff1700780c */ /* 0x000fe40005f64270 */
[----:B------:R-:W-:Y:S01]  /*0910*/  ISETP.GE.AND P5, PT, R24, UR5, PT ;  /* 0x0000000518007c0c */ /* 0x000fe2000bfa6270 */
[----:B------:R-:W3:Y:S01]  /*0920*/  LDC.64 R14, c[0x0][0x388] ;  /* 0x0000e200ff0e7b82 */ /* 0x000ee20000000a00 */
[----:B0-----:R-:W-:-:S02]  /*0930*/  LEA R16, P6, R18, R16, 0x2 ;  /* 0x0000001012107211 */ /* 0x001fc400078c10ff */
[----:B------:R-:W-:Y:S01]  /*0940*/  PLOP3.LUT P2, PT, P0, P2, PT, 0x80, 0x8 ;  /* 0x000000000008781c */ /* 0x000fe20000745070 */
[----:B------:R-:W-:Y:S01]  /*0950*/  @P1 IMAD.IADD R21, R8, 0x1, R19 ;  /* 0x0000000108151824 */ /* 0x000fe200078e0213 */
[----:B------:R-:W-:Y:S01]  /*0960*/  LEA.HI.X R17, R18, R17, R20, 0x2, P6 ;  /* 0x0000001112117211 */ /* 0x000fe200030f1414 */
[----:B------:R-:W-:Y:S01]  /*0970*/  @P1 IMAD.IADD R23, R9, 0x1, R22 ;  /* 0x0000000109171824 */ /* 0x000fe200078e0216 */
[----:B------:R-:W-:Y:S01]  /*0980*/  IADD3 R18, P6, PT, R8, R19, RZ ;  /* 0x0000001308127210 */ /* 0x000fe20007fde0ff */
[----:B-1----:R-:W-:Y:S01]  /*0990*/  @P1 IMAD.WIDE R12, R21, 0x4, R12 ;  /* 0x00000004150c1825 */ /* 0x002fe200078e020c */
[----:B------:R-:W-:Y:S02]  /*09a0*/  ISETP.GT.AND P5, PT, R24, -0x1, !P5 ;  /* 0xffffffff1800780c */ /* 0x000fe40006fa4270 */
[----:B------:R-:W-:Y:S02]  /*09b0*/  LEA.HI.X.SX32 R20, R8, RZ, 0x1, P6 ;  /* 0x000000ff08147211 */ /* 0x000fe400030f0eff */
[----:B------:R-:W-:Y:S01]  /*09c0*/  PLOP3.LUT P3, PT, P0, P3, PT, 0x80, 0x8 ;  /* 0x000000000008781c */ /* 0x000fe20000767070 */
[----:B------:R-:W4:Y:S01]  /*09d0*/  @P1 LDG.E R13, desc[UR10][R12.64] ;  /* 0x0000000a0c0d1981 */ /* 0x000f22000c1e1900 */
[----:B------:R-:W-:Y:S01]  /*09e0*/  PLOP3.LUT P5, PT, P0, P5, PT, 0x80, 0x8 ;  /* 0x000000000008781c */ /* 0x000fe200007ab070 */
[----:B--2---:R-:W-:-:S06]  /*09f0*/  @P1 IMAD.WIDE R10, R23, 0x4, R10 ;  /* 0x00000004170a1825 */ /* 0x004fcc00078e020a */
[----:B------:R-:W4:Y:S01]  /*0a00*/  @P1 LDG.E R10, desc[UR10][R10.64] ;  /* 0x0000000a0a0a1981 */ /* 0x000f22000c1e1900 */
[----:B---3--:R-:W-:-:S04]  /*0a10*/  LEA R14, P6, R18, R14, 0x2 ;  /* 0x0000000e120e7211 */ /* 0x008fc800078c10ff */
[----:B------:R-:W-:Y:S01]  /*0a20*/  LEA.HI.X R15, R18, R15, R20, 0x2, P6 ;  /* 0x0000000f120f7211 */ /* 0x000fe200030f1414 */
[----:B------:R-:W2:Y:S04]  /*0a30*/  @P5 LDG.E R22, desc[UR10][R16.64+0xc] ;  /* 0x00000c0a10165981 */ /* 0x000ea8000c1e1900 */
[----:B------:R-:W3:Y:S04]  /*0a40*/  @P2 LDG.E R18, desc[UR10][R16.64+0x4] ;  /* 0x0000040a10122981 */ /* 0x000ee8000c1e1900 */
[----:B------:R-:W3:Y:S04]  /*0a50*/  @P2 LDG.E R21, desc[UR10][R14.64+0x4] ;  /* 0x0000040a0e152981 */ /* 0x000ee8000c1e1900 */
[----:B------:R-:W5:Y:S04]  /*0a60*/  @P3 LDG.E R20, desc[UR10][R16.64+0x8] ;  /* 0x0000080a10143981 */ /* 0x000f68000c1e1900 */
[----:B------:R-:W5:Y:S04]  /*0a70*/  @P3 LDG.E R23, desc[UR10][R14.64+0x8] ;  /* 0x0000080a0e173981 */ /* 0x000f68000c1e1900 */
[----:B------:R-:W2:Y:S01]  /*0a80*/  @P5 LDG.E R25, desc[UR10][R14.64+0xc] ;  /* 0x00000c0a0e195981 */ /* 0x000ea2000c1e1900 */
[----:B------:R-:W-:-:S02]  /*0a90*/  VIADD R19, R19, 0x4 ;  /* 0x0000000413137836 */ /* 0x000fc40000000000 */
[----:B----4-:R-:W-:-:S04]  /*0aa0*/  @P1 FFMA R2, R13, R10, R2 ;  /* 0x0000000a0d021223 */ /* 0x010fc80000000002 */
[----:B---3--:R-:W-:-:S04]  /*0ab0*/  @P2 FFMA R2, R21, R18, R2 ;  /* 0x0000001215022223 */ /* 0x008fc80000000002 */
[----:B-----5:R-:W-:-:S04]  /*0ac0*/  @P3 FFMA R2, R23, R20, R2 ;  /* 0x0000001417023223 */ /* 0x020fc80000000002 */
[----:B--2---:R-:W-:-:S07]  /*0ad0*/  @P5 FFMA R2, R25, R22, R2 ;  /* 0x0000001619025223 */ /* 0x004fce0000000002 */
.L_x_3:
[----:B------:R-:W-:Y:S05]  /*0ae0*/  BRA.U !UP1, `(.L_x_4) ;  /* 0x0000000109847547 */ /* 0x000fea000b800000 */
[----:B------:R-:W-:Y:S01]  /*0af0*/  IMAD.IADD R24, R4, 0x1, R19 ;  /* 0x0000000104187824 */ /* 0x000fe200078e0213 */
[----:B------:R-:W0:Y:S03]  /*0b00*/  LDC.64 R14, c[0x0][0x388] ;  /* 0x0000e200ff0e7b82 */ /* 0x000e260000000a00 */
[C---:B------:R-:W-:Y:S01]  /*0b10*/  VIADD R10, R24.reuse, 0x1 ;  /* 0x00000001180a7836 */ /* 0x040fe20000000000 */
[----:B------:R-:W-:-:S04]  /*0b20*/  ISETP.GE.AND P2, PT, R24, UR5, PT ;  /* 0x0000000518007c0c */ /* 0x000fc8000bf46270 */
[----:B------:R-:W-:Y:S01]  /*0b30*/  ISETP.GE.AND P1, PT, R10, UR5, PT ;  /* 0x000000050a007c0c */ /* 0x000fe2000bf26270 */
[----:B------:R-:W1:Y:S01]  /*0b40*/  LDC.64 R16, c[0x0][0x380] ;  /* 0x0000e000ff107b82 */ /* 0x000e620000000a00 */
[----:B------:R-:W-:Y:S02]  /*0b50*/  ISETP.GT.AND P2, PT, R24, -0x1, !P2 ;  /* 0xffffffff1800780c */ /* 0x000fe40005744270 */
[----:B------:R-:W-:Y:S02]  /*0b60*/  ISETP.GT.AND P1, PT, R10, -0x1, !P1 ;  /* 0xffffffff0a00780c */ /* 0x000fe40004f24270 */
[----:B------:R-:W-:Y:S02]  /*0b70*/  PLOP3.LUT P2, PT, P0, P2, PT, 0x80, 0x8 ;  /* 0x000000000008781c */ /* 0x000fe40000745070 */
[----:B------:R-:W-:Y:S01]  /*0b80*/  PLOP3.LUT P1, PT, P0, P1, PT, 0x80, 0x8 ;  /* 0x000000000008781c */ /* 0x000fe20000723070 */
[----:B------:R-:W2:Y:S08]  /*0b90*/  LDC.64 R12, c[0x0][0x388] ;  /* 0x0000e200ff0c7b82 */ /* 0x000eb00000000a00 */
[----:B------:R-:W3:Y:S02]  /*0ba0*/  LDC.64 R10, c[0x0][0x380] ;  /* 0x0000e000ff0a7b82 */ /* 0x000ee40000000a00 */
[----:B------:R-:W-:-:S02]  /*0bb0*/  @P2 IMAD.IADD R25, R8, 0x1, R19 ;  /* 0x0000000108192824 */ /* 0x000fc400078e0213 */
[----:B------:R-:W-:Y:S01]  /*0bc0*/  @P1 SHF.R.S32.HI R22, RZ, 0x1f, R19 ;  /* 0x0000001fff161819 */ /* 0x000fe20000011413 */
[----:B------:R-:W-:Y:S01]  /*0bd0*/  @P2 IMAD.IADD R23, R9, 0x1, R24 ;  /* 0x0000000109172824 */ /* 0x000fe200078e0218 */
[----:B------:R-:W-:Y:S01]  /*0be0*/  @P1 SHF.R.S32.HI R21, RZ, 0x1f, R9 ;  /* 0x0000001fff151819 */ /* 0x000fe20000011409 */
[----:B0-----:R-:W-:Y:S01]  /*0bf0*/  @P2 IMAD.WIDE R14, R25, 0x4, R14 ;  /* 0x00000004190e2825 */ /* 0x001fe200078e020e */
[-C--:B------:R-:W-:Y:S02]  /*0c00*/  @P1 IADD3 R18, P5, P6, R9, R19.reuse, R4 ;  /* 0x0000001309121210 */ /* 0x080fe40007ebe004 */
[C---:B------:R-:W-:Y:S01]  /*0c10*/  @P1 IADD3 R20, P3, PT, R8.reuse, R19, RZ ;  /* 0x0000001308141210 */ /* 0x040fe20007f7e0ff */
[----:B-1----:R-:W-:Y:S01]  /*0c20*/  @P2 IMAD.WIDE R16, R23, 0x4, R16 ;  /* 0x0000000417102825 */ /* 0x002fe200078e0210 */
[-C--:B------:R-:W-:Y:S01]  /*0c30*/  @P1 IADD3.X R21, PT, PT, R21, R22.reuse, R7, P5, P6 ;  /* 0x0000001615151210 */ /* 0x080fe20002fec407 */
[----:B------:R-:W4:Y:S01]  /*0c40*/  @P2 LDG.E R15, desc[UR10][R14.64] ;  /* 0x0000000a0e0f2981 */ /* 0x000f22000c1e1900 */
[----:B------:R-:W-:-:S02]  /*0c50*/  @P1 LEA.HI.X.SX32 R22, R8, R22, 0x1, P3 ;  /* 0x0000001608161211 */ /* 0x000fc400018f0eff */
[C---:B--2---:R-:W-:Y:S01]  /*0c60*/  @P1 LEA R12, P3, R20.reuse, R12, 0x2 ;  /* 0x0000000c140c1211 */ /* 0x044fe200078610ff */
[----:B------:R-:W4:Y:S03]  /*0c70*/  @P2 LDG.E R17, desc[UR10][R16.64] ;  /* 0x0000000a10112981 */ /* 0x000f26000c1e1900 */
[----:B------:R-:W-:Y:S02]  /*0c80*/  @P1 LEA.HI.X R13, R20, R13, R22, 0x2, P3 ;  /* 0x0000000d140d1211 */ /* 0x000fe400018f1416 */
[----:B---3--:R-:W-:-:S04]  /*0c90*/  @P1 LEA R10, P5, R18, R10, 0x2 ;  /* 0x0000000a120a1211 */ /* 0x008fc800078a10ff */
[----:B------:R-:W2:Y:S01]  /*0ca0*/  @P1 LDG.E R13, desc[UR10][R12.64+0x4] ;  /* 0x0000040a0c0d1981 */ /* 0x000ea2000c1e1900 */
[----:B------:R-:W-:-:S05]  /*0cb0*/  @P1 LEA.HI.X R11, R18, R11, R21, 0x2, P5 ;  /* 0x0000000b120b1211 */ /* 0x000fca00028f1415 */
[----:B------:R-:W2:Y:S01]  /*0cc0*/  @P1 LDG.E R10, desc[UR10][R10.64+0x4] ;  /* 0x0000040a0a0a1981 */ /* 0x000ea2000c1e1900 */
[----:B------:R-:W-:Y:S02]  /*0cd0*/  VIADD R19, R19, 0x2 ;  /* 0x0000000213137836 */ /* 0x000fe40000000000 */
[----:B----4-:R-:W-:-:S04]  /*0ce0*/  @P2 FFMA R2, R15, R17, R2 ;  /* 0x000000110f022223 */ /* 0x010fc80000000002 */
[----:B--2---:R-:W-:-:S07]  /*0cf0*/  @P1 FFMA R2, R13, R10, R2 ;  /* 0x0000000a0d021223 */ /* 0x004fce0000000002 */
.L_x_4:
[----:B------:R-:W-:Y:S01]  /*0d00*/  IMAD.IADD R14, R4, 0x1, R19 ;  /* 0x00000001040e7824 */ /* 0x000fe200078e0213 */
[----:B------:R-:W-:Y:S04]  /*0d10*/  BSSY.RECONVERGENT B0, `(.L_x_5) ;  /* 0x000000e000007945 */ /* 0x000fe80003800200 */
[----:B------:R-:W-:-:S04]  /*0d20*/  ISETP.GE.AND P1, PT, R14, UR5, PT ;  /* 0x000000050e007c0c */ /* 0x000fc8000bf26270 */
[----:B------:R-:W-:-:S04]  /*0d30*/  ISETP.GT.AND P1, PT, R14, -0x1, !P1 ;  /* 0xffffffff0e00780c */ /* 0x000fc80004f24270 */
[----:B------:R-:W-:-:S13]  /*0d40*/  PLOP3.LUT P1, PT, P0, P1, PT, 0x80, 0x8 ;  /* 0x000000000008781c */ /* 0x000fda0000723070 */
[----:B------:R-:W-:Y:S05]  /*0d50*/  @!P1 BRA `(.L_x_6) ;  /* 0x0000000000249947 */ /* 0x000fea0003800000 */
[----:B------:R-:W0:Y:S01]  /*0d60*/  LDC.64 R12, c[0x0][0x388] ;  /* 0x0000e200ff0c7b82 */ /* 0x000e220000000a00 */
[----:B------:R-:W-:Y:S02]  /*0d70*/  IMAD.IADD R19, R8, 0x1, R19 ;  /* 0x0000000108137824 */ /* 0x000fe400078e0213 */
[----:B------:R-:W-:-:S05]  /*0d80*/  IMAD.IADD R9, R9, 0x1, R14 ;  /* 0x0000000109097824 */ /* 0x000fca00078e020e */
[----:B------:R-:W1:Y:S01]  /*0d90*/  LDC.64 R10, c[0x0][0x380] ;  /* 0x0000e000ff0a7b82 */ /* 0x000e620000000a00 */
[----:B0-----:R-:W-:-:S06]  /*0da0*/  IMAD.WIDE R12, R19, 0x4, R12 ;  /* 0x00000004130c7825 */ /* 0x001fcc00078e020c */
[----:B------:R-:W2:Y:S01]  /*0db0*/  LDG.E R13, desc[UR10][R12.64] ;  /* 0x0000000a0c0d7981 */ /* 0x000ea2000c1e1900 */
[----:B-1----:R-:W-:-:S06]  /*0dc0*/  IMAD.WIDE R10, R9, 0x4, R10 ;  /* 0x00000004090a7825 */ /* 0x002fcc00078e020a */
[----:B------:R-:W2:Y:S02]  /*0dd0*/  LDG.E R10, desc[UR10][R10.64] ;  /* 0x0000000a0a0a7981 */ /* 0x000ea4000c1e1900 */
[----:B--2---:R-:W-:-:S07]  /*0de0*/  FFMA R2, R13, R10, R2 ;  /* 0x0000000a0d027223 */ /* 0x004fce0000000002 */
.L_x_6:
[----:B------:R-:W-:Y:S05]  /*0df0*/  BSYNC.RECONVERGENT B0 ;  /* 0x0000000000007941 */ /* 0x000fea0003800200 */
.L_x_5:
[----:B------:R-:W-:Y:S05]  /*0e00*/  @P4 BRA `(.L_x_7) ;  /* 0xfffffff000d84947 */ /* 0x000fea000383ffff */
.L_x_0:
[----:B------:R-:W0:Y:S01]  /*0e10*/  LDC.64 R4, c[0x0][0x390] ;  /* 0x0000e400ff047b82 */ /* 0x000e220000000a00 */
[----:B------:R-:W1:Y:S02]  /*0e20*/  LDCU UR4, c[0x0][0x39c] ;  /* 0x00007380ff0477ac */ /* 0x000e640008000800 */
[----:B-1----:R-:W-:-:S04]  /*0e30*/  IMAD R3, R3, UR4, R0 ;  /* 0x0000000403037c24 */ /* 0x002fc8000f8e0200 */
[----:B0-----:R-:W-:-:S05]  /*0e40*/  IMAD.WIDE R4, R3, 0x4, R4 ;  /* 0x0000000403047825 */ /* 0x001fca00078e0204 */
[----:B------:R-:W-:Y:S01]  /*0e50*/  STG.E desc[UR10][R4.64], R2 ;  /* 0x0000000204007986 */ /* 0x000fe2000c10190a */
[----:B------:R-:W-:Y:S05]  /*0e60*/  EXIT ;  /* 0x000000000000794d */ /* 0x000fea0003800000 */
.L_x_8:
[----:B------:R-:W-:-:S00]  /*0e70*/  BRA `(.L_x_8) ;  /* 0xfffffffc00fc7947 */ /* 0x000fc0000383ffff */
[----:B------:R-:W-:-:S00]  /*0e80*/  NOP ;  /* 0x0000000000007918 */ /* 0x000fc00000000000 */
[----:B------:R-:W-:-:S00]  /*0e90*/  NOP ;  /* 0x0000000000007918 */ /* 0x000fc00000000000 */
[----:B------:R-:W-:-:S00]  /*0ea0*/  NOP ;  /* 0x0000000000007918 */ /* 0x000fc00000000000 */
[----:B------:R-:W-:-:S00]  /*0eb0*/  NOP ;  /* 0x0000000000007918 */ /* 0x000fc00000000000 */
[----:B------:R-:W-:-:S00]  /*0ec0*/  NOP ;  /* 0x0000000000007918 */ /* 0x000fc00000000000 */
[----:B------:R-:W-:-:S00]  /*0ed0*/  NOP ;  /* 0x0000000000007918 */ /* 0x000fc00000000000 */
[----:B------:R-:W-:-:S00]  /*0ee0*/  NOP ;  /* 0x0000000000007918 */ /* 0x000fc00000000000 */
[----:B------:R-:W-:-:S00]  /*0ef0*/  NOP ;  /* 0x0000000000007918 */ /* 0x000fc00000000000 */
.L_x_9:


//--------------------- .nv.shared.reserved.0     --------------------------
	.section	.nv.shared.reserved.0,"aw",@nobits
	.weak		__nv_reservedSMEM_offset_0_alias
	.size		__nv_reservedSMEM_offset_0_alias, 0, 64
	.other		__nv_reservedSMEM_offset_0_alias,@"STO_CUDA_RESERVED_SHARED STV_DEFAULT"
__nv_reservedSMEM_offset_0_alias:
	.zero		0
	.zero		64


//--------------------- .nv.constant0._Z27convolution_2D_basic_kernelPfS_S_iii --------------------------
	.section	.nv.constant0._Z27convolution_2D_basic_kernelPfS_S_iii,"a",@progbits
	.sectionflags	@""
	.align	4
.nv.constant0._Z27convolution_2D_basic_kernelPfS_S_iii:
	.zero		932


//--------------------- SYMBOLS --------------------------

	.type		.nv.reservedSmem.offset0,@object
	.size		.nv.reservedSmem.offset0,0x4
